	.headerflags	@"EF_CUDA_TEXMODE_UNIFIED EF_CUDA_64BIT_ADDRESS EF_CUDA_ACCELERATORS EF_CUDA_SM90 EF_CUDA_VIRTUAL_SM(EF_CUDA_SM90)"
	.elftype	@"ET_EXEC"


//--------------------- .nv.info                  --------------------------
	.section	.nv.info,"",@"SHT_CUDA_INFO"
	.align	4


	//----- nvinfo : EIATTR_REGCOUNT
	.align		4
        /*0000*/ 	.byte	0x04, 0x2f
        /*0002*/ 	.short	(.L_1 - .L_0)
	.align		4
.L_0:
        /*0004*/ 	.word	index@(triton_poi_fused__unsafe_index_add_mul_sub_17)
        /*0008*/ 	.word	0x00000019


	//----- nvinfo : EIATTR_MIN_STACK_SIZE
	.align		4
.L_1:
        /*000c*/ 	.byte	0x04, 0x12
        /*000e*/ 	.short	(.L_3 - .L_2)
	.align		4
.L_2:
        /*0010*/ 	.word	index@(triton_poi_fused__unsafe_index_add_mul_sub_17)
        /*0014*/ 	.word	0x00000000


	//----- nvinfo : EIATTR_FRAME_SIZE
	.align		4
.L_3:
        /*0018*/ 	.byte	0x04, 0x11
        /*001a*/ 	.short	(.L_5 - .L_4)
	.align		4
.L_4:
        /*001c*/ 	.word	index@(triton_poi_fused__unsafe_index_add_mul_sub_17)
        /*0020*/ 	.word	0x00000000


	//----- nvinfo : EIATTR_MIN_STACK_SIZE
	.align		4
.L_5:
        /*0024*/ 	.byte	0x04, 0x12
        /*0026*/ 	.short	(.L_7 - .L_6)
	.align		4
.L_6:
        /*0028*/ 	.word	index@(triton_poi_fused__unsafe_index_add_mul_sub_17)
        /*002c*/ 	.word	0x00000000
.L_7:


//--------------------- .nv.info.triton_poi_fused__unsafe_index_add_mul_sub_17 --------------------------
	.section	.nv.info.triton_poi_fused__unsafe_index_add_mul_sub_17,"",@"SHT_CUDA_INFO"
	.sectionflags	@""
	.align	4


	//----- nvinfo : EIATTR_CUDA_API_VERSION
	.align		4
        /*0000*/ 	.byte	0x04, 0x37
        /*0002*/ 	.short	(.L_9 - .L_8)
.L_8:
        /*0004*/ 	.word	0x0000007c


	//----- nvinfo : EIATTR_KPARAM_INFO
	.align		4
.L_9:
        /*0008*/ 	.byte	0x04, 0x17
        /*000a*/ 	.short	(.L_11 - .L_10)
.L_10:
        /*000c*/ 	.word	0x00000000
        /*0010*/ 	.short	0x0006
        /*0012*/ 	.short	0x0030
        /*0014*/ 	.byte	0x00, 0xf0, 0x11, 0x00


	//----- nvinfo : EIATTR_KPARAM_INFO
	.align		4
.L_11:
        /*0018*/ 	.byte	0x04, 0x17
        /*001a*/ 	.short	(.L_13 - .L_12)
.L_12:
        /*001c*/ 	.word	0x00000000
        /*0020*/ 	.short	0x0005
        /*0022*/ 	.short	0x0028
        /*0024*/ 	.byte	0x00, 0xf4, 0x21, 0x00


	//----- nvinfo : EIATTR_KPARAM_INFO
	.align		4
.L_13:
        /*0028*/ 	.byte	0x04, 0x17
        /*002a*/ 	.short	(.L_15 - .L_14)
.L_14:
        /*002c*/ 	.word	0x00000000
        /*0030*/ 	.short	0x0004
        /*0032*/ 	.short	0x0020
        /*0034*/ 	.byte	0x00, 0xf4, 0x21, 0x00


	//----- nvinfo : EIATTR_KPARAM_INFO
	.align		4
.L_15:
        /*0038*/ 	.byte	0x04, 0x17
        /*003a*/ 	.short	(.L_17 - .L_16)
.L_16:
        /*003c*/ 	.word	0x00000000
        /*0040*/ 	.short	0x0003
        /*0042*/ 	.short	0x0018
        /*0044*/ 	.byte	0x00, 0xf4, 0x21, 0x00


	//----- nvinfo : EIATTR_KPARAM_INFO
	.align		4
.L_17:
        /*0048*/ 	.byte	0x04, 0x17
        /*004a*/ 	.short	(.L_19 - .L_18)
.L_18:
        /*004c*/ 	.word	0x00000000
        /*0050*/ 	.short	0x0002
        /*0052*/ 	.short	0x0010
        /*0054*/ 	.byte	0x00, 0xf4, 0x21, 0x00


	//----- nvinfo : EIATTR_KPARAM_INFO
	.align		4
.L_19:
        /*0058*/ 	.byte	0x04, 0x17
        /*005a*/ 	.short	(.L_21 - .L_20)
.L_20:
        /*005c*/ 	.word	0x00000000
        /*0060*/ 	.short	0x0001
        /*0062*/ 	.short	0x0008
        /*0064*/ 	.byte	0x00, 0xf4, 0x21, 0x00


	//----- nvinfo : EIATTR_KPARAM_INFO
	.align		4
.L_21:
        /*0068*/ 	.byte	0x04, 0x17
        /*006a*/ 	.short	(.L_23 - .L_22)
.L_22:
        /*006c*/ 	.word	0x00000000
        /*0070*/ 	.short	0x0000
        /*0072*/ 	.short	0x0000
        /*0074*/ 	.byte	0x00, 0xf4, 0x21, 0x00


	//----- nvinfo : EIATTR_SPARSE_MMA_MASK
	.align		4
.L_23:
        /*0078*/ 	.byte	0x03, 0x50
        /*007a*/ 	.short	0x0000


	//----- nvinfo : EIATTR_MAXREG_COUNT
	.align		4
        /*007c*/ 	.byte	0x03, 0x1b
        /*007e*/ 	.short	0x00ff


	//----- nvinfo : EIATTR_EXIT_INSTR_OFFSETS
	.align		4
        /*0080*/ 	.byte	0x04, 0x1c
        /*0082*/ 	.short	(.L_25 - .L_24)


	//   ....[0]....
.L_24:
        /*0084*/ 	.word	0x00000560


	//   ....[1]....
        /*0088*/ 	.word	0x00000580


	//----- nvinfo : EIATTR_REQNTID
	.align		4
.L_25:
        /*008c*/ 	.byte	0x04, 0x10
        /*008e*/ 	.short	(.L_27 - .L_26)
.L_26:
        /*0090*/ 	.word	0x00000080
        /*0094*/ 	.word	0x00000001
        /*0098*/ 	.word	0x00000001


	//----- nvinfo : EIATTR_CBANK_PARAM_SIZE
	.align		4
.L_27:
        /*009c*/ 	.byte	0x03, 0x19
        /*009e*/ 	.short	0x0034


	//----- nvinfo : EIATTR_PARAM_CBANK
	.align		4
        /*00a0*/ 	.byte	0x04, 0x0a
        /*00a2*/ 	.short	(.L_29 - .L_28)
	.align		4
.L_28:
        /*00a4*/ 	.word	index@(.nv.constant0.triton_poi_fused__unsafe_index_add_mul_sub_17)
        /*00a8*/ 	.short	0x0210
        /*00aa*/ 	.short	0x0034


	//----- nvinfo : EIATTR_SW_WAR
	.align		4
.L_29:
        /*00ac*/ 	.byte	0x04, 0x36
        /*00ae*/ 	.short	(.L_31 - .L_30)
.L_30:
        /*00b0*/ 	.word	0x00000008
.L_31:


//--------------------- .nv.callgraph             --------------------------
	.section	.nv.callgraph,"",@"SHT_CUDA_CALLGRAPH"
	.align	4
	.sectionentsize	8
	.align		4
        /*0000*/ 	.word	0x00000000
	.align		4
        /*0004*/ 	.word	0xffffffff
	.align		4
        /*0008*/ 	.word	0x00000000
	.align		4
        /*000c*/ 	.word	0xfffffffe
	.align		4
        /*0010*/ 	.word	0x00000000
	.align		4
        /*0014*/ 	.word	0xfffffffd
	.align		4
        /*0018*/ 	.word	0x00000000
	.align		4
        /*001c*/ 	.word	0xfffffffc


//--------------------- .text.triton_poi_fused__unsafe_index_add_mul_sub_17 --------------------------
	.section	.text.triton_poi_fused__unsafe_index_add_mul_sub_17,"ax",@progbits
	.align	128
        .global         triton_poi_fused__unsafe_index_add_mul_sub_17
        .type           triton_poi_fused__unsafe_index_add_mul_sub_17,@function
        .size           triton_poi_fused__unsafe_index_add_mul_sub_17,(.L_x_1 - triton_poi_fused__unsafe_index_add_mul_sub_17)
        .other          triton_poi_fused__unsafe_index_add_mul_sub_17,@"STO_CUDA_ENTRY STV_DEFAULT"
triton_poi_fused__unsafe_index_add_mul_sub_17:
.text.triton_poi_fused__unsafe_index_add_mul_sub_17:
[----:B------:R-:W0:Y:S02]  /*0000*/  LDC R1, c[0x0][0x28] ;  /* 0x00000a00ff017b82 */ /* 0x000e240000000800 */
[----:B------:R-:W1:Y:S01]  /*0010*/  S2R R0, SR_TID.X ;  /* 0x0000000000007919 */ /* 0x000e620000002100 */
[----:B------:R-:W2:Y:S01]  /*0020*/  LDC.64 R16, c[0x0][0x210] ;  /* 0x00008400ff107b82 */ /* 0x000ea20000000a00 */
[----:B------:R-:W-:Y:S01]  /*0030*/  CS2R R14, SRZ ;  /* 0x00000000000e7805 */ /* 0x000fe2000001ff00 */
[----:B------:R-:W-:Y:S01]  /*0040*/  ULDC.64 UR4, c[0x0][0x208] ;  /* 0x0000820000047ab9 */ /* 0x000fe20000000a00 */
[----:B------:R-:W3:Y:S05]  /*0050*/  S2R R12, SR_CTAID.X ;  /* 0x00000000000c7919 */ /* 0x000eea0000002500 */
[----:B------:R-:W4:Y:S01]  /*0060*/  LDC.64 R18, c[0x0][0x228] ;  /* 0x00008a00ff127b82 */ /* 0x000f220000000a00 */
[----:B------:R-:W-:-:S02]  /*0070*/  CS2R R8, SRZ ;  /* 0x0000000000087805 */ /* 0x000fc4000001ff00 */
[----:B------:R-:W-:Y:S01]  /*0080*/  CS2R R10, SRZ ;  /* 0x00000000000a7805 */ /* 0x000fe2000001ff00 */
[----:B------:R-:W-:Y:S01]  /*0090*/  ULDC.64 UR6, c[0x0][0x220] ;  /* 0x0000880000067ab9 */ /* 0x000fe20000000a00 */
[----:B-1----:R-:W-:-:S05]  /*00a0*/  IMAD.SHL.U32 R0, R0, 0x2, RZ ;  /* 0x0000000200007824 */ /* 0x002fca00078e00ff */
[----:B------:R-:W-:-:S05]  /*00b0*/  LOP3.LUT R3, R0, 0xfe, RZ, 0xc0, !PT ;  /* 0x000000fe00037812 */ /* 0x000fca00078ec0ff */
[----:B---3--:R-:W-:-:S05]  /*00c0*/  IMAD R0, R12, 0x100, R3 ;  /* 0x000001000c007824 */ /* 0x008fca00078e0203 */
[----:B------:R-:W-:Y:S02]  /*00d0*/  SHF.R.S32.HI R3, RZ, 0x1f, R0 ;  /* 0x0000001fff037819 */ /* 0x000fe40000011400 */
[----:B------:R-:W-:Y:S02]  /*00e0*/  ISETP.GE.AND P0, PT, R0, 0x800, PT ;  /* 0x000008000000780c */ /* 0x000fe40003f06270 */
[----:B------:R-:W-:Y:S02]  /*00f0*/  LEA.HI R4, R3, R0, RZ, 0x2 ;  /* 0x0000000003047211 */ /* 0x000fe400078f10ff */
[----:B------:R-:W1:Y:S02]  /*0100*/  LDC.64 R2, c[0x0][0x218] ;  /* 0x00008600ff027b82 */ /* 0x000e640000000a00 */
[----:B------:R-:W-:Y:S02]  /*0110*/  SHF.R.S32.HI R5, RZ, 0x2, R4 ;  /* 0x00000002ff057819 */ /* 0x000fe40000011404 */
[----:B------:R-:W-:-:S02]  /*0120*/  LOP3.LUT R13, R4, 0xfffffffc, RZ, 0xc0, !PT ;  /* 0xfffffffc040d7812 */ /* 0x000fc400078ec0ff */
[----:B------:R-:W-:-:S04]  /*0130*/  LEA.HI R6, R5, R5, RZ, 0x2 ;  /* 0x0000000505067211 */ /* 0x000fc800078f10ff */
[----:B------:R-:W-:-:S05]  /*0140*/  LOP3.LUT R6, R6, 0xfffffffc, RZ, 0xc0, !PT ;  /* 0xfffffffc06067812 */ /* 0x000fca00078ec0ff */
[----:B------:R-:W-:-:S04]  /*0150*/  IMAD.IADD R5, R5, 0x1, -R6 ;  /* 0x0000000105057824 */ /* 0x000fc800078e0a06 */
[----:B--2---:R-:W-:-:S04]  /*0160*/  IMAD.WIDE R16, R5, 0x8, R16 ;  /* 0x0000000805107825 */ /* 0x004fc800078e0210 */
[----:B------:R-:W-:Y:S01]  /*0170*/  IMAD.IADD R13, R0, 0x1, -R13 ;  /* 0x00000001000d7824 */ /* 0x000fe200078e0a0d */
[----:B------:R-:W2:Y:S03]  /*0180*/  @!P0 LDG.E.EL.64 R14, desc[UR4][R16.64] ;  /* 0x00000004100e8981 */ /* 0x000ea6000c2e1b00 */
[----:B-1----:R-:W-:-:S05]  /*0190*/  IMAD.WIDE R2, R13, 0x8, R2 ;  /* 0x000000080d027825 */ /* 0x002fca00078e0202 */
[----:B------:R1:W3:Y:S01]  /*01a0*/  @!P0 LDG.E.EL.128 R8, desc[UR4][R2.64] ;  /* 0x0000000402088981 */ /* 0x0002e2000c2e1d00 */
[----:B------:R-:W-:Y:S02]  /*01b0*/  CS2R R4, SRZ ;  /* 0x0000000000047805 */ /* 0x000fe4000001ff00 */
[----:B------:R-:W-:Y:S01]  /*01c0*/  CS2R R6, SRZ ;  /* 0x0000000000067805 */ /* 0x000fe2000001ff00 */
[----:B----4-:R-:W-:-:S05]  /*01d0*/  IMAD.WIDE R18, R13, 0x8, R18 ;  /* 0x000000080d127825 */ /* 0x010fca00078e0212 */
[----:B------:R4:W5:Y:S01]  /*01e0*/  @!P0 LDG.E.EL.128 R4, desc[UR4][R18.64] ;  /* 0x0000000412048981 */ /* 0x000962000c2e1d00 */
[----:B------:R-:W-:Y:S01]  /*01f0*/  SHF.R.S32.HI R22, RZ, 0x17, R12 ;  /* 0x00000017ff167819 */ /* 0x000fe2000001140c */
[----:B-1----:R-:W1:Y:S02]  /*0200*/  LDC.64 R2, c[0x0][0x230] ;  /* 0x00008c00ff027b82 */ /* 0x002e640000000a00 */
[----:B-1----:R-:W-:Y:S01]  /*0210*/  IMAD.WIDE R2, R13, 0x4, R2 ;  /* 0x000000040d027825 */ /* 0x002fe200078e0202 */
[----:B--2---:R-:W-:-:S04]  /*0220*/  SHF.R.U32.HI R20, RZ, 0x1e, R15 ;  /* 0x0000001eff147819 */ /* 0x004fc8000001160f */
[----:B------:R-:W-:-:S04]  /*0230*/  LOP3.LUT R17, R20, 0x2, RZ, 0xc0, !PT ;  /* 0x0000000214117812 */ /* 0x000fc800078ec0ff */
[----:B------:R-:W-:Y:S02]  /*0240*/  IADD3 R20, P1, R14, R17, RZ ;  /* 0x000000110e147210 */ /* 0x000fe40007f3e0ff */
[C---:B---3--:R-:W-:Y:S02]  /*0250*/  LEA R16, P2, R8.reuse, UR6, 0x2 ;  /* 0x0000000608107c11 */ /* 0x048fe4000f8410ff */
[----:B------:R-:W-:Y:S01]  /*0260*/  SHF.R.U32.HI R14, RZ, 0x1c, R9 ;  /* 0x0000001cff0e7819 */ /* 0x000fe20000011609 */
[----:B------:R-:W-:Y:S01]  /*0270*/  IMAD.X R21, RZ, RZ, R15, P1 ;  /* 0x000000ffff157224 */ /* 0x000fe200008e060f */
[----:B------:R-:W-:Y:S02]  /*0280*/  LEA.HI.X R15, R8, UR7, R9, 0x2, P2 ;  /* 0x00000007080f7c11 */ /* 0x000fe400090f1409 */
[----:B------:R-:W-:Y:S02]  /*0290*/  LEA R8, P1, R10, UR6, 0x2 ;  /* 0x000000060a087c11 */ /* 0x000fe4000f8210ff */
[----:B----4-:R-:W-:Y:S01]  /*02a0*/  LOP3.LUT R19, R14, 0x8, RZ, 0xc0, !PT ;  /* 0x000000080e137812 */ /* 0x010fe200078ec0ff */
[----:B------:R-:W-:Y:S01]  /*02b0*/  IMAD.SHL.U32 R14, R20, 0x8, RZ ;  /* 0x00000008140e7824 */ /* 0x000fe200078e00ff */
[----:B------:R-:W-:-:S02]  /*02c0*/  SHF.R.U32.HI R17, RZ, 0x1c, R11 ;  /* 0x0000001cff117819 */ /* 0x000fc4000001160b */
[----:B------:R-:W-:Y:S02]  /*02d0*/  LEA.HI.X R9, R10, UR7, R11, 0x2, P1 ;  /* 0x000000070a097c11 */ /* 0x000fe400088f140b */
[----:B------:R-:W-:Y:S02]  /*02e0*/  SGXT R11, R22, 0x1 ;  /* 0x00000001160b781a */ /* 0x000fe40000000200 */
[----:B------:R-:W-:Y:S02]  /*02f0*/  SHF.L.U64.HI R12, R20, 0x3, R21 ;  /* 0x00000003140c7819 */ /* 0x000fe40000010215 */
[----:B------:R-:W-:Y:S02]  /*0300*/  IADD3 R10, P3, P4, R14, R16, R19 ;  /* 0x000000100e0a7210 */ /* 0x000fe40007c7e013 */
[----:B-----5:R-:W-:Y:S02]  /*0310*/  SHF.R.U32.HI R21, RZ, 0x1c, R5 ;  /* 0x0000001cff157819 */ /* 0x020fe40000011605 */
[----:B------:R-:W-:-:S02]  /*0320*/  SHF.R.U32.HI R19, RZ, 0x1c, R7 ;  /* 0x0000001cff137819 */ /* 0x000fc40000011607 */
[----:B------:R-:W-:Y:S02]  /*0330*/  LOP3.LUT R17, R17, 0x8, RZ, 0xc0, !PT ;  /* 0x0000000811117812 */ /* 0x000fe400078ec0ff */
[----:B------:R-:W-:Y:S02]  /*0340*/  LEA.HI R11, R11, R0, RZ, 0x4 ;  /* 0x000000000b0b7211 */ /* 0x000fe400078f20ff */
[----:B------:R-:W-:Y:S02]  /*0350*/  LEA R18, P5, R4, UR6, 0x2 ;  /* 0x0000000604127c11 */ /* 0x000fe4000f8a10ff */
[----:B------:R-:W-:Y:S02]  /*0360*/  LEA R16, P6, R6, UR6, 0x2 ;  /* 0x0000000606107c11 */ /* 0x000fe4000f8c10ff */
[----:B------:R-:W-:Y:S02]  /*0370*/  LOP3.LUT R21, R21, 0x8, RZ, 0xc0, !PT ;  /* 0x0000000815157812 */ /* 0x000fe400078ec0ff */
[----:B------:R-:W-:-:S02]  /*0380*/  LOP3.LUT R19, R19, 0x8, RZ, 0xc0, !PT ;  /* 0x0000000813137812 */ /* 0x000fc400078ec0ff */
[----:B------:R-:W-:Y:S02]  /*0390*/  IADD3 R8, P2, P1, R14, R8, R17 ;  /* 0x000000080e087210 */ /* 0x000fe4000795e011 */
[----:B------:R-:W-:Y:S02]  /*03a0*/  SHF.R.S32.HI R17, RZ, 0x4, R11 ;  /* 0x00000004ff117819 */ /* 0x000fe4000001140b */
[----:B------:R-:W-:Y:S02]  /*03b0*/  LEA.HI.X R5, R4, UR7, R5, 0x2, P5 ;  /* 0x0000000704057c11 */ /* 0x000fe4000a8f1405 */
[----:B------:R-:W-:Y:S01]  /*03c0*/  LEA.HI.X R7, R6, UR7, R7, 0x2, P6 ;  /* 0x0000000706077c11 */ /* 0x000fe2000b0f1407 */
[----:B------:R-:W-:Y:S01]  /*03d0*/  IMAD.SHL.U32 R17, R17, 0x4, RZ ;  /* 0x0000000411117824 */ /* 0x000fe200078e00ff */
[----:B------:R-:W-:Y:S02]  /*03e0*/  IADD3.X R11, R12, R15, RZ, P3, P4 ;  /* 0x0000000f0c0b7210 */ /* 0x000fe40001fe84ff */
[----:B------:R-:W-:-:S02]  /*03f0*/  IADD3 R4, P3, P4, R14, R18, R21 ;  /* 0x000000120e047210 */ /* 0x000fc40007c7e015 */
[----:B------:R-:W-:Y:S02]  /*0400*/  IADD3 R6, P5, P6, R14, R16, R19 ;  /* 0x000000100e067210 */ /* 0x000fe40007ebe013 */
[----:B------:R-:W-:Y:S02]  /*0410*/  CS2R R14, SRZ ;  /* 0x00000000000e7805 */ /* 0x000fe4000001ff00 */
[C---:B------:R-:W-:Y:S01]  /*0420*/  IADD3.X R9, R12.reuse, R9, RZ, P2, P1 ;  /* 0x000000090c097210 */ /* 0x040fe200017e24ff */
[C---:B------:R-:W-:Y:S01]  /*0430*/  IMAD.WIDE R10, R17.reuse, 0x4, R10 ;  /* 0x00000004110a7825 */ /* 0x040fe200078e020a */
[C---:B------:R-:W-:Y:S02]  /*0440*/  IADD3.X R5, R12.reuse, R5, RZ, P3, P4 ;  /* 0x000000050c057210 */ /* 0x040fe40001fe84ff */
[----:B------:R-:W-:Y:S02]  /*0450*/  IADD3.X R7, R12, R7, RZ, P5, P6 ;  /* 0x000000070c077210 */ /* 0x000fe40002fec4ff */
[----:B------:R-:W-:Y:S01]  /*0460*/  CS2R R18, SRZ ;  /* 0x0000000000127805 */ /* 0x000fe2000001ff00 */
[C---:B------:R-:W-:Y:S01]  /*0470*/  IMAD.WIDE R8, R17.reuse, 0x4, R8 ;  /* 0x0000000411087825 */ /* 0x040fe200078e0208 */
[----:B------:R-:W2:Y:S03]  /*0480*/  @!P0 LDG.E.EL R15, desc[UR4][R10.64] ;  /* 0x000000040a0f8981 */ /* 0x000ea6000c2e1900 */
[C---:B------:R-:W-:Y:S01]  /*0490*/  IMAD.WIDE R12, R17.reuse, 0x4, R4 ;  /* 0x00000004110c7825 */ /* 0x040fe200078e0204 */
[----:B------:R-:W3:Y:S01]  /*04a0*/  @!P0 LDG.E.EL R14, desc[UR4][R8.64] ;  /* 0x00000004080e8981 */ /* 0x000ee2000c2e1900 */
[----:B------:R-:W1:Y:S02]  /*04b0*/  LDC.64 R4, c[0x0][0x238] ;  /* 0x00008e00ff047b82 */ /* 0x000e640000000a00 */
[----:B------:R-:W-:Y:S01]  /*04c0*/  IMAD.WIDE R6, R17, 0x4, R6 ;  /* 0x0000000411067825 */ /* 0x000fe200078e0206 */
[----:B------:R-:W-:Y:S01]  /*04d0*/  CS2R R16, SRZ ;  /* 0x0000000000107805 */ /* 0x000fe2000001ff00 */
[----:B------:R-:W2:Y:S04]  /*04e0*/  @!P0 LDG.E.EL R18, desc[UR4][R12.64] ;  /* 0x000000040c128981 */ /* 0x000ea8000c2e1900 */
[----:B------:R-:W3:Y:S04]  /*04f0*/  @!P0 LDG.E.EL R19, desc[UR4][R6.64] ;  /* 0x0000000406138981 */ /* 0x000ee8000c2e1900 */
[----:B------:R-:W4:Y:S01]  /*0500*/  @!P0 LDG.E.EL.64 R16, desc[UR4][R2.64] ;  /* 0x0000000402108981 */ /* 0x000f22000c2e1b00 */
[----:B-1----:R-:W-:-:S04]  /*0510*/  IMAD.WIDE R4, R0, 0x4, R4 ;  /* 0x0000000400047825 */ /* 0x002fc800078e0204 */
[----:B--2---:R-:W-:Y:S01]  /*0520*/  FADD R18, R18, -R15 ;  /* 0x8000000f12127221 */ /* 0x004fe20000000000 */
[----:B---3--:R-:W-:-:S03]  /*0530*/  FADD R19, R19, -R14 ;  /* 0x8000000e13137221 */ /* 0x008fc60000000000 */
[----:B----4-:R-:W-:Y:S01]  /*0540*/  FFMA R16, R18, R16, R15 ;  /* 0x0000001012107223 */ /* 0x010fe2000000000f */
[----:B------:R-:W-:Y:S01]  /*0550*/  FFMA R17, R19, R17, R14 ;  /* 0x0000001113117223 */ /* 0x000fe2000000000e */
[----:B------:R-:W-:Y:S06]  /*0560*/  @P0 EXIT ;  /* 0x000000000000094d */ /* 0x000fec0003800000 */
[----:B------:R-:W-:Y:S01]  /*0570*/  STG.E.64 desc[UR4][R4.64], R16 ;  /* 0x0000001004007986 */ /* 0x000fe2000c101b04 */
[----:B------:R-:W-:Y:S05]  /*0580*/  EXIT ;  /* 0x000000000000794d */ /* 0x000fea0003800000 */
.L_x_0:
[----:B------:R-:W-:-:S00]  /*0590*/  BRA `(.L_x_0) ;  /* 0xfffffffc00fc7947 */ /* 0x000fc0000383ffff */
[----:B------:R-:W-:-:S00]  /*05a0*/  NOP ;  /* 0x0000000000007918 */ /* 0x000fc00000000000 */
        /* <DEDUP_REMOVED lines=13> */
.L_x_1:


//--------------------- .nv.constant0.triton_poi_fused__unsafe_index_add_mul_sub_17 --------------------------
	.section	.nv.constant0.triton_poi_fused__unsafe_index_add_mul_sub_17,"a",@progbits
	.sectionflags	@""
	.align	4
.nv.constant0.triton_poi_fused__unsafe_index_add_mul_sub_17:
	.zero		580
